//
// Generated by NVIDIA NVVM Compiler
//
// Compiler Build ID: CL-36424714
// Cuda compilation tools, release 13.0, V13.0.88
// Based on NVVM 20.0.0
//

.version 9.0
.target sm_100
.address_size 64

	// .globl	_Z14matrixMultiplyPfS_S_i

.visible .entry _Z14matrixMultiplyPfS_S_i(
	.param .u64 .ptr .align 1 _Z14matrixMultiplyPfS_S_i_param_0,
	.param .u64 .ptr .align 1 _Z14matrixMultiplyPfS_S_i_param_1,
	.param .u64 .ptr .align 1 _Z14matrixMultiplyPfS_S_i_param_2,
	.param .u32 _Z14matrixMultiplyPfS_S_i_param_3
)
{
	.reg .pred 	%p<10>;
	.reg .b32 	%r<40>;
	.reg .b32 	%f<67>;
	.reg .b64 	%rd<67>;

	ld.param.u64 	%rd14, [_Z14matrixMultiplyPfS_S_i_param_0];
	ld.param.u64 	%rd15, [_Z14matrixMultiplyPfS_S_i_param_1];
	ld.param.u32 	%r18, [_Z14matrixMultiplyPfS_S_i_param_3];
	cvta.to.global.u64 	%rd1, %rd15;
	cvta.to.global.u64 	%rd2, %rd14;
	mov.u32 	%r19, %ctaid.y;
	mov.u32 	%r20, %ntid.y;
	mov.u32 	%r21, %tid.y;
	mad.lo.s32 	%r1, %r19, %r20, %r21;
	mov.u32 	%r22, %ctaid.x;
	mov.u32 	%r23, %ntid.x;
	mov.u32 	%r24, %tid.x;
	mad.lo.s32 	%r2, %r22, %r23, %r24;
	max.s32 	%r25, %r1, %r2;
	setp.ge.s32 	%p1, %r25, %r18;
	@%p1 bra 	$L__BB0_13;
	mul.lo.s32 	%r3, %r18, %r1;
	and.b32  	%r4, %r18, 7;
	setp.lt.u32 	%p2, %r18, 8;
	mov.f32 	%f66, 0f00000000;
	mov.b32 	%r38, 0;
	@%p2 bra 	$L__BB0_4;
	and.b32  	%r38, %r18, 2147483640;
	neg.s32 	%r36, %r38;
	mul.wide.s32 	%rd16, %r18, 4;
	add.s64 	%rd3, %rd1, %rd16;
	shl.b32 	%r7, %r18, 3;
	mul.wide.s32 	%rd17, %r18, 8;
	add.s64 	%rd4, %rd1, %rd17;
	mul.wide.s32 	%rd18, %r18, 12;
	add.s64 	%rd5, %rd1, %rd18;
	mul.wide.s32 	%rd19, %r18, 16;
	add.s64 	%rd6, %rd1, %rd19;
	mul.wide.s32 	%rd20, %r18, 20;
	add.s64 	%rd7, %rd1, %rd20;
	mul.wide.s32 	%rd21, %r18, 24;
	add.s64 	%rd8, %rd1, %rd21;
	mul.wide.s32 	%rd22, %r18, 28;
	add.s64 	%rd9, %rd1, %rd22;
	mul.wide.u32 	%rd23, %r3, 4;
	add.s64 	%rd24, %rd23, %rd2;
	add.s64 	%rd66, %rd24, 16;
	mov.f32 	%f66, 0f00000000;
	mov.u32 	%r35, %r2;
$L__BB0_3:
	.pragma "nounroll";
	mul.wide.s32 	%rd25, %r35, 4;
	add.s64 	%rd26, %rd3, %rd25;
	add.s64 	%rd27, %rd4, %rd25;
	add.s64 	%rd28, %rd5, %rd25;
	add.s64 	%rd29, %rd6, %rd25;
	add.s64 	%rd30, %rd7, %rd25;
	add.s64 	%rd31, %rd8, %rd25;
	add.s64 	%rd32, %rd9, %rd25;
	add.s64 	%rd33, %rd1, %rd25;
	ld.global.f32 	%f16, [%rd66+-16];
	ld.global.f32 	%f17, [%rd33];
	fma.rn.f32 	%f18, %f16, %f17, %f66;
	ld.global.f32 	%f19, [%rd66+-12];
	ld.global.f32 	%f20, [%rd26];
	fma.rn.f32 	%f21, %f19, %f20, %f18;
	ld.global.f32 	%f22, [%rd66+-8];
	ld.global.f32 	%f23, [%rd27];
	fma.rn.f32 	%f24, %f22, %f23, %f21;
	ld.global.f32 	%f25, [%rd66+-4];
	ld.global.f32 	%f26, [%rd28];
	fma.rn.f32 	%f27, %f25, %f26, %f24;
	ld.global.f32 	%f28, [%rd66];
	ld.global.f32 	%f29, [%rd29];
	fma.rn.f32 	%f30, %f28, %f29, %f27;
	ld.global.f32 	%f31, [%rd66+4];
	ld.global.f32 	%f32, [%rd30];
	fma.rn.f32 	%f33, %f31, %f32, %f30;
	ld.global.f32 	%f34, [%rd66+8];
	ld.global.f32 	%f35, [%rd31];
	fma.rn.f32 	%f36, %f34, %f35, %f33;
	ld.global.f32 	%f37, [%rd66+12];
	ld.global.f32 	%f38, [%rd32];
	fma.rn.f32 	%f66, %f37, %f38, %f36;
	add.s32 	%r36, %r36, 8;
	add.s32 	%r35, %r35, %r7;
	add.s64 	%rd66, %rd66, 32;
	setp.ne.s32 	%p3, %r36, 0;
	@%p3 bra 	$L__BB0_3;
$L__BB0_4:
	setp.eq.s32 	%p4, %r4, 0;
	@%p4 bra 	$L__BB0_12;
	and.b32  	%r13, %r18, 3;
	setp.lt.u32 	%p5, %r4, 4;
	@%p5 bra 	$L__BB0_7;
	add.s32 	%r27, %r38, %r3;
	mul.wide.u32 	%rd34, %r27, 4;
	add.s64 	%rd35, %rd2, %rd34;
	ld.global.f32 	%f40, [%rd35];
	mad.lo.s32 	%r28, %r38, %r18, %r2;
	mul.wide.s32 	%rd36, %r28, 4;
	add.s64 	%rd37, %rd1, %rd36;
	ld.global.f32 	%f41, [%rd37];
	fma.rn.f32 	%f42, %f40, %f41, %f66;
	cvt.u64.u32 	%rd38, %r3;
	cvt.u64.u32 	%rd39, %r38;
	add.s64 	%rd40, %rd39, %rd38;
	shl.b64 	%rd41, %rd40, 2;
	add.s64 	%rd42, %rd2, %rd41;
	ld.global.f32 	%f43, [%rd42+4];
	mul.wide.s32 	%rd43, %r18, 4;
	add.s64 	%rd44, %rd37, %rd43;
	ld.global.f32 	%f44, [%rd44];
	fma.rn.f32 	%f45, %f43, %f44, %f42;
	ld.global.f32 	%f46, [%rd42+8];
	add.s64 	%rd45, %rd44, %rd43;
	ld.global.f32 	%f47, [%rd45];
	fma.rn.f32 	%f48, %f46, %f47, %f45;
	ld.global.f32 	%f49, [%rd42+12];
	add.s64 	%rd46, %rd45, %rd43;
	ld.global.f32 	%f50, [%rd46];
	fma.rn.f32 	%f66, %f49, %f50, %f48;
	add.s32 	%r38, %r38, 4;
$L__BB0_7:
	setp.eq.s32 	%p6, %r13, 0;
	@%p6 bra 	$L__BB0_12;
	setp.eq.s32 	%p7, %r13, 1;
	@%p7 bra 	$L__BB0_10;
	add.s32 	%r29, %r38, %r3;
	mul.wide.u32 	%rd47, %r29, 4;
	add.s64 	%rd48, %rd2, %rd47;
	ld.global.f32 	%f52, [%rd48];
	mad.lo.s32 	%r30, %r38, %r18, %r2;
	mul.wide.s32 	%rd49, %r30, 4;
	add.s64 	%rd50, %rd1, %rd49;
	ld.global.f32 	%f53, [%rd50];
	fma.rn.f32 	%f54, %f52, %f53, %f66;
	cvt.u64.u32 	%rd51, %r3;
	cvt.u64.u32 	%rd52, %r38;
	add.s64 	%rd53, %rd52, %rd51;
	shl.b64 	%rd54, %rd53, 2;
	add.s64 	%rd55, %rd2, %rd54;
	ld.global.f32 	%f55, [%rd55+4];
	mul.wide.s32 	%rd56, %r18, 4;
	add.s64 	%rd57, %rd50, %rd56;
	ld.global.f32 	%f56, [%rd57];
	fma.rn.f32 	%f66, %f55, %f56, %f54;
	add.s32 	%r38, %r38, 2;
$L__BB0_10:
	and.b32  	%r31, %r18, 1;
	setp.eq.b32 	%p8, %r31, 1;
	not.pred 	%p9, %p8;
	@%p9 bra 	$L__BB0_12;
	add.s32 	%r32, %r38, %r3;
	mul.wide.u32 	%rd58, %r32, 4;
	add.s64 	%rd59, %rd2, %rd58;
	ld.global.f32 	%f57, [%rd59];
	mad.lo.s32 	%r33, %r38, %r18, %r2;
	mul.wide.s32 	%rd60, %r33, 4;
	add.s64 	%rd61, %rd1, %rd60;
	ld.global.f32 	%f58, [%rd61];
	fma.rn.f32 	%f66, %f57, %f58, %f66;
$L__BB0_12:
	ld.param.u64 	%rd65, [_Z14matrixMultiplyPfS_S_i_param_2];
	add.s32 	%r34, %r3, %r2;
	cvta.to.global.u64 	%rd62, %rd65;
	mul.wide.s32 	%rd63, %r34, 4;
	add.s64 	%rd64, %rd62, %rd63;
	st.global.f32 	[%rd64], %f66;
$L__BB0_13:
	ret;

}
	// .globl	_Z19elementwiseAdditionPfS_S_i
.visible .entry _Z19elementwiseAdditionPfS_S_i(
	.param .u64 .ptr .align 1 _Z19elementwiseAdditionPfS_S_i_param_0,
	.param .u64 .ptr .align 1 _Z19elementwiseAdditionPfS_S_i_param_1,
	.param .u64 .ptr .align 1 _Z19elementwiseAdditionPfS_S_i_param_2,
	.param .u32 _Z19elementwiseAdditionPfS_S_i_param_3
)
{
	.reg .pred 	%p<2>;
	.reg .b32 	%r<6>;
	.reg .b32 	%f<4>;
	.reg .b64 	%rd<11>;

	ld.param.u64 	%rd1, [_Z19elementwiseAdditionPfS_S_i_param_0];
	ld.param.u64 	%rd2, [_Z19elementwiseAdditionPfS_S_i_param_1];
	ld.param.u64 	%rd3, [_Z19elementwiseAdditionPfS_S_i_param_2];
	ld.param.u32 	%r2, [_Z19elementwiseAdditionPfS_S_i_param_3];
	mov.u32 	%r3, %tid.x;
	mov.u32 	%r4, %ctaid.x;
	mov.u32 	%r5, %ntid.x;
	mad.lo.s32 	%r1, %r4, %r5, %r3;
	setp.ge.s32 	%p1, %r1, %r2;
	@%p1 bra 	$L__BB1_2;
	cvta.to.global.u64 	%rd4, %rd1;
	cvta.to.global.u64 	%rd5, %rd2;
	cvta.to.global.u64 	%rd6, %rd3;
	mul.wide.s32 	%rd7, %r1, 4;
	add.s64 	%rd8, %rd4, %rd7;
	ld.global.f32 	%f1, [%rd8];
	add.s64 	%rd9, %rd5, %rd7;
	ld.global.f32 	%f2, [%rd9];
	add.f32 	%f3, %f1, %f2;
	add.s64 	%rd10, %rd6, %rd7;
	st.global.f32 	[%rd10], %f3;
$L__BB1_2:
	ret;

}


// ===== COMPILED SASS (sm_100) =====

	.target	sm_100

	.elftype	@"ET_EXEC"


//--------------------- .note.nv.tkinfo           --------------------------
	.section	.note.nv.tkinfo,"",@"SHT_NOTE"
	.sectionflags	@"SHF_NOTE_NV_TKINFO"
	.tkinfo
        /*0018*/ 	.word	0x00000002
        /*0030*/ 	.string	""
        /*0030*/ 	.string	"ptxas"
        /*0030*/ 	.string	"Cuda compilation tools, release 13.0, V13.0.88"
        /*0030*/ 	.string	"Build cuda_13.0.r13.0/compiler.36424714_0"
        /*0030*/ 	.string	"-arch sm_100 -m 64 "



//--------------------- .note.nv.cuinfo           --------------------------
	.section	.note.nv.cuinfo,"",@"SHT_NOTE"
	.sectionflags	@"SHF_NOTE_NV_CUINFO"
        /*0018*/ 	.short	0x0002
        /*001a*/ 	.short	0x0064
        /*001c*/ 	.short	0x0082
	.zero		2


//--------------------- .nv.info                  --------------------------
	.section	.nv.info,"",@"SHT_CUDA_INFO"
	.align	4


	//----- nvinfo : EIATTR_REGCOUNT
	.align		4
        /*0000*/ 	.byte	0x04, 0x2f
        /*0002*/ 	.short	(.L_1 - .L_0)
	.align		4
.L_0:
        /*0004*/ 	.word	index@(_Z14matrixMultiplyPfS_S_i)
        /*0008*/ 	.word	0x0000001e


	//----- nvinfo : EIATTR_FRAME_SIZE
	.align		4
.L_1:
        /*000c*/ 	.byte	0x04, 0x11
        /*000e*/ 	.short	(.L_3 - .L_2)
	.align		4
.L_2:
        /*0010*/ 	.word	index@(_Z14matrixMultiplyPfS_S_i)
        /*0014*/ 	.word	0x00000000


	//----- nvinfo : EIATTR_REGCOUNT
	.align		4
.L_3:
        /*0018*/ 	.byte	0x04, 0x2f
        /*001a*/ 	.short	(.L_5 - .L_4)
	.align		4
.L_4:
        /*001c*/ 	.word	index@(_Z19elementwiseAdditionPfS_S_i)
        /*0020*/ 	.word	0x0000000c


	//----- nvinfo : EIATTR_FRAME_SIZE
	.align		4
.L_5:
        /*0024*/ 	.byte	0x04, 0x11
        /*0026*/ 	.short	(.L_7 - .L_6)
	.align		4
.L_6:
        /*0028*/ 	.word	index@(_Z19elementwiseAdditionPfS_S_i)
        /*002c*/ 	.word	0x00000000


	//----- nvinfo : EIATTR_MIN_STACK_SIZE
	.align		4
.L_7:
        /*0030*/ 	.byte	0x04, 0x12
        /*0032*/ 	.short	(.L_9 - .L_8)
	.align		4
.L_8:
        /*0034*/ 	.word	index@(_Z19elementwiseAdditionPfS_S_i)
        /*0038*/ 	.word	0x00000000


	//----- nvinfo : EIATTR_MIN_STACK_SIZE
	.align		4
.L_9:
        /*003c*/ 	.byte	0x04, 0x12
        /*003e*/ 	.short	(.L_11 - .L_10)
	.align		4
.L_10:
        /*0040*/ 	.word	index@(_Z14matrixMultiplyPfS_S_i)
        /*0044*/ 	.word	0x00000000
.L_11:


//--------------------- .nv.compat                --------------------------
	.section	.nv.compat,"",@"SHT_CUDA_COMPAT_INFO"
	.align	4
        /*0000*/ 	.byte	0x02, 0x09, 0x00, 0x00, 0x02, 0x02, 0x01, 0x00, 0x02, 0x05, 0x05, 0x00, 0x03, 0x07, 0x01, 0x01
        /*0010*/ 	.byte	0x02, 0x03, 0x00, 0x00, 0x02, 0x06, 0x01, 0x00, 0x04, 0x0b, 0x08, 0x00, 0x09, 0x00, 0x00, 0x00
        /*0020*/ 	.byte	0x00, 0x00, 0x00, 0x00


//--------------------- .nv.info._Z19elementwiseAdditionPfS_S_i --------------------------
	.section	.nv.info._Z19elementwiseAdditionPfS_S_i,"",@"SHT_CUDA_INFO"
	.sectionflags	@""
	.align	4


	//----- nvinfo : EIATTR_CUDA_API_VERSION
	.align		4
        /*0000*/ 	.byte	0x04, 0x37
        /*0002*/ 	.short	(.L_13 - .L_12)
.L_12:
        /*0004*/ 	.word	0x00000082


	//----- nvinfo : EIATTR_KPARAM_INFO
	.align		4
.L_13:
        /*0008*/ 	.byte	0x04, 0x17
        /*000a*/ 	.short	(.L_15 - .L_14)
.L_14:
        /*000c*/ 	.word	0x00000000
        /*0010*/ 	.short	0x0003
        /*0012*/ 	.short	0x0018
        /*0014*/ 	.byte	0x00, 0xf0, 0x11, 0x00


	//----- nvinfo : EIATTR_KPARAM_INFO
	.align		4
.L_15:
        /*0018*/ 	.byte	0x04, 0x17
        /*001a*/ 	.short	(.L_17 - .L_16)
.L_16:
        /*001c*/ 	.word	0x00000000
        /*0020*/ 	.short	0x0002
        /*0022*/ 	.short	0x0010
        /*0024*/ 	.byte	0x00, 0xf5, 0x21, 0x00


	//----- nvinfo : EIATTR_KPARAM_INFO
	.align		4
.L_17:
        /*0028*/ 	.byte	0x04, 0x17
        /*002a*/ 	.short	(.L_19 - .L_18)
.L_18:
        /*002c*/ 	.word	0x00000000
        /*0030*/ 	.short	0x0001
        /*0032*/ 	.short	0x0008
        /*0034*/ 	.byte	0x00, 0xf5, 0x21, 0x00


	//----- nvinfo : EIATTR_KPARAM_INFO
	.align		4
.L_19:
        /*0038*/ 	.byte	0x04, 0x17
        /*003a*/ 	.short	(.L_21 - .L_20)
.L_20:
        /*003c*/ 	.word	0x00000000
        /*0040*/ 	.short	0x0000
        /*0042*/ 	.short	0x0000
        /*0044*/ 	.byte	0x00, 0xf5, 0x21, 0x00


	//----- nvinfo : EIATTR_SPARSE_MMA_MASK
	.align		4
.L_21:
        /*0048*/ 	.byte	0x03, 0x50
        /*004a*/ 	.short	0x0000


	//----- nvinfo : EIATTR_MAXREG_COUNT
	.align		4
        /*004c*/ 	.byte	0x03, 0x1b
        /*004e*/ 	.short	0x00ff


	//----- nvinfo : EIATTR_MERCURY_ISA_VERSION
	.align		4
        /*0050*/ 	.byte	0x03, 0x5f
        /*0052*/ 	.short	0x0101


	//----- nvinfo : EIATTR_VRC_CTA_INIT_COUNT
	.align		4
        /*0054*/ 	.byte	0x02, 0x4a
	.zero		1
	.zero		1


	//----- nvinfo : EIATTR_EXIT_INSTR_OFFSETS
	.align		4
        /*0058*/ 	.byte	0x04, 0x1c
        /*005a*/ 	.short	(.L_23 - .L_22)


	//   ....[0]....
.L_22:
        /*005c*/ 	.word	0x00000070


	//   ....[1]....
        /*0060*/ 	.word	0x00000130


	//----- nvinfo : EIATTR_CBANK_PARAM_SIZE
	.align		4
.L_23:
        /*0064*/ 	.byte	0x03, 0x19
        /*0066*/ 	.short	0x001c


	//----- nvinfo : EIATTR_PARAM_CBANK
	.align		4
        /*0068*/ 	.byte	0x04, 0x0a
        /*006a*/ 	.short	(.L_25 - .L_24)
	.align		4
.L_24:
        /*006c*/ 	.word	index@(.nv.constant0._Z19elementwiseAdditionPfS_S_i)
        /*0070*/ 	.short	0x0380
        /*0072*/ 	.short	0x001c


	//----- nvinfo : EIATTR_SW_WAR
	.align		4
.L_25:
        /*0074*/ 	.byte	0x04, 0x36
        /*0076*/ 	.short	(.L_27 - .L_26)
.L_26:
        /*0078*/ 	.word	0x00000008
.L_27:


//--------------------- .nv.info._Z14matrixMultiplyPfS_S_i --------------------------
	.section	.nv.info._Z14matrixMultiplyPfS_S_i,"",@"SHT_CUDA_INFO"
	.sectionflags	@""
	.align	4


	//----- nvinfo : EIATTR_CUDA_API_VERSION
	.align		4
        /*0000*/ 	.byte	0x04, 0x37
        /*0002*/ 	.short	(.L_29 - .L_28)
.L_28:
        /*0004*/ 	.word	0x00000082


	//----- nvinfo : EIATTR_KPARAM_INFO
	.align		4
.L_29:
        /*0008*/ 	.byte	0x04, 0x17
        /*000a*/ 	.short	(.L_31 - .L_30)
.L_30:
        /*000c*/ 	.word	0x00000000
        /*0010*/ 	.short	0x0003
        /*0012*/ 	.short	0x0018
        /*0014*/ 	.byte	0x00, 0xf0, 0x11, 0x00


	//----- nvinfo : EIATTR_KPARAM_INFO
	.align		4
.L_31:
        /*0018*/ 	.byte	0x04, 0x17
        /*001a*/ 	.short	(.L_33 - .L_32)
.L_32:
        /*001c*/ 	.word	0x00000000
        /*0020*/ 	.short	0x0002
        /*0022*/ 	.short	0x0010
        /*0024*/ 	.byte	0x00, 0xf5, 0x21, 0x00


	//----- nvinfo : EIATTR_KPARAM_INFO
	.align		4
.L_33:
        /*0028*/ 	.byte	0x04, 0x17
        /*002a*/ 	.short	(.L_35 - .L_34)
.L_34:
        /*002c*/ 	.word	0x00000000
        /*0030*/ 	.short	0x0001
        /*0032*/ 	.short	0x0008
        /*0034*/ 	.byte	0x00, 0xf5, 0x21, 0x00


	//----- nvinfo : EIATTR_KPARAM_INFO
	.align		4
.L_35:
        /*0038*/ 	.byte	0x04, 0x17
        /*003a*/ 	.short	(.L_37 - .L_36)
.L_36:
        /*003c*/ 	.word	0x00000000
        /*0040*/ 	.short	0x0000
        /*0042*/ 	.short	0x0000
        /*0044*/ 	.byte	0x00, 0xf5, 0x21, 0x00


	//----- nvinfo : EIATTR_SPARSE_MMA_MASK
	.align		4
.L_37:
        /*0048*/ 	.byte	0x03, 0x50
        /*004a*/ 	.short	0x0000


	//----- nvinfo : EIATTR_MAXREG_COUNT
	.align		4
        /*004c*/ 	.byte	0x03, 0x1b
        /*004e*/ 	.short	0x00ff


	//----- nvinfo : EIATTR_MERCURY_ISA_VERSION
	.align		4
        /*0050*/ 	.byte	0x03, 0x5f
        /*0052*/ 	.short	0x0101


	//----- nvinfo : EIATTR_VRC_CTA_INIT_COUNT
	.align		4
        /*0054*/ 	.byte	0x02, 0x4a
	.zero		1
	.zero		1


	//----- nvinfo : EIATTR_EXIT_INSTR_OFFSETS
	.align		4
        /*0058*/ 	.byte	0x04, 0x1c
        /*005a*/ 	.short	(.L_39 - .L_38)


	//   ....[0]....
.L_38:
        /*005c*/ 	.word	0x000000c0


	//   ....[1]....
        /*0060*/ 	.word	0x00000a90


	//----- nvinfo : EIATTR_CBANK_PARAM_SIZE
	.align		4
.L_39:
        /*0064*/ 	.byte	0x03, 0x19
        /*0066*/ 	.short	0x001c


	//----- nvinfo : EIATTR_PARAM_CBANK
	.align		4
        /*0068*/ 	.byte	0x04, 0x0a
        /*006a*/ 	.short	(.L_41 - .L_40)
	.align		4
.L_40:
        /*006c*/ 	.word	index@(.nv.constant0._Z14matrixMultiplyPfS_S_i)
        /*0070*/ 	.short	0x0380
        /*0072*/ 	.short	0x001c


	//----- nvinfo : EIATTR_SW_WAR
	.align		4
.L_41:
        /*0074*/ 	.byte	0x04, 0x36
        /*0076*/ 	.short	(.L_43 - .L_42)
.L_42:
        /*0078*/ 	.word	0x00000008
.L_43:


//--------------------- .nv.callgraph             --------------------------
	.section	.nv.callgraph,"",@"SHT_CUDA_CALLGRAPH"
	.align	4
	.sectionentsize	8
	.align		4
        /*0000*/ 	.word	0x00000000
	.align		4
        /*0004*/ 	.word	0xffffffff
	.align		4
        /*0008*/ 	.word	0x00000000
	.align		4
        /*000c*/ 	.word	0xfffffffe
	.align		4
        /*0010*/ 	.word	0x00000000
	.align		4
        /*0014*/ 	.word	0xfffffffd
	.align		4
        /*0018*/ 	.word	0x00000000
	.align		4
        /*001c*/ 	.word	0xfffffffc


//--------------------- .text._Z19elementwiseAdditionPfS_S_i --------------------------
	.section	.text._Z19elementwiseAdditionPfS_S_i,"ax",@progbits
	.align	128
        .global         _Z19elementwiseAdditionPfS_S_i
        .type           _Z19elementwiseAdditionPfS_S_i,@function
        .size           _Z19elementwiseAdditionPfS_S_i,(.L_x_6 - _Z19elementwiseAdditionPfS_S_i)
        .other          _Z19elementwiseAdditionPfS_S_i,@"STO_CUDA_ENTRY STV_DEFAULT"
_Z19elementwiseAdditionPfS_S_i:
.text._Z19elementwiseAdditionPfS_S_i:
[----:B------:R-:W-:Y:S01]  /*0000*/  LDC R1, c[0x0][0x37c] ;  /* 0x0000df00ff017b82 */ /* 0x000fe20000000800 */
[----:B------:R-:W0:Y:S07]  /*0010*/  S2R R9, SR_TID.X ;  /* 0x0000000000097919 */ /* 0x000e2e0000002100 */
[----:B------:R-:W0:Y:S01]  /*0020*/  S2UR UR4, SR_CTAID.X ;  /* 0x00000000000479c3 */ /* 0x000e220000002500 */
[----:B------:R-:W1:Y:S07]  /*0030*/  LDCU UR5, c[0x0][0x398] ;  /* 0x00007300ff0577ac */ /* 0x000e6e0008000800 */
[----:B------:R-:W0:Y:S02]  /*0040*/  LDC R0, c[0x0][0x360] ;  /* 0x0000d800ff007b82 */ /* 0x000e240000000800 */
[----:B0-----:R-:W-:-:S05]  /*0050*/  IMAD R9, R0, UR4, R9 ;  /* 0x0000000400097c24 */ /* 0x001fca000f8e0209 */
[----:B-1----:R-:W-:-:S13]  /*0060*/  ISETP.GE.AND P0, PT, R9, UR5, PT ;  /* 0x0000000509007c0c */ /* 0x002fda000bf06270 */
[----:B------:R-:W-:Y:S05]  /*0070*/  @P0 EXIT ;  /* 0x000000000000094d */ /* 0x000fea0003800000 */
[----:B------:R-:W0:Y:S01]  /*0080*/  LDC.64 R2, c[0x0][0x380] ;  /* 0x0000e000ff027b82 */ /* 0x000e220000000a00 */
[----:B------:R-:W1:Y:S07]  /*0090*/  LDCU.64 UR4, c[0x0][0x358] ;  /* 0x00006b00ff0477ac */ /* 0x000e6e0008000a00 */
[----:B------:R-:W2:Y:S08]  /*00a0*/  LDC.64 R4, c[0x0][0x388] ;  /* 0x0000e200ff047b82 */ /* 0x000eb00000000a00 */
[----:B------:R-:W3:Y:S01]  /*00b0*/  LDC.64 R6, c[0x0][0x390] ;  /* 0x0000e400ff067b82 */ /* 0x000ee20000000a00 */
[----:B0-----:R-:W-:-:S06]  /*00c0*/  IMAD.WIDE R2, R9, 0x4, R2 ;  /* 0x0000000409027825 */ /* 0x001fcc00078e0202 */
[----:B-1----:R-:W4:Y:S01]  /*00d0*/  LDG.E R2, desc[UR4][R2.64] ;  /* 0x0000000402027981 */ /* 0x002f22000c1e1900 */
[----:B--2---:R-:W-:-:S06]  /*00e0*/  IMAD.WIDE R4, R9, 0x4, R4 ;  /* 0x0000000409047825 */ /* 0x004fcc00078e0204 */
[----:B------:R-:W4:Y:S01]  /*00f0*/  LDG.E R5, desc[UR4][R4.64] ;  /* 0x0000000404057981 */ /* 0x000f22000c1e1900 */
[----:B---3--:R-:W-:-:S04]  /*0100*/  IMAD.WIDE R6, R9, 0x4, R6 ;  /* 0x0000000409067825 */ /* 0x008fc800078e0206 */
[----:B----4-:R-:W-:-:S05]  /*0110*/  FADD R9, R2, R5 ;  /* 0x0000000502097221 */ /* 0x010fca0000000000 */
[----:B------:R-:W-:Y:S01]  /*0120*/  STG.E desc[UR4][R6.64], R9 ;  /* 0x0000000906007986 */ /* 0x000fe2000c101904 */
[----:B------:R-:W-:Y:S05]  /*0130*/  EXIT ;  /* 0x000000000000794d */ /* 0x000fea0003800000 */
.L_x_0:
[----:B------:R-:W-:-:S00]  /*0140*/  BRA `(.L_x_0) ;  /* 0xfffffffc00fc7947 */ /* 0x000fc0000383ffff */
[----:B------:R-:W-:-:S00]  /*0150*/  NOP ;  /* 0x0000000000007918 */ /* 0x000fc00000000000 */
        /* <DEDUP_REMOVED lines=10> */
.L_x_6:


//--------------------- .text._Z14matrixMultiplyPfS_S_i --------------------------
	.section	.text._Z14matrixMultiplyPfS_S_i,"ax",@progbits
	.align	128
        .global         _Z14matrixMultiplyPfS_S_i
        .type           _Z14matrixMultiplyPfS_S_i,@function
        .size           _Z14matrixMultiplyPfS_S_i,(.L_x_7 - _Z14matrixMultiplyPfS_S_i)
        .other          _Z14matrixMultiplyPfS_S_i,@"STO_CUDA_ENTRY STV_DEFAULT"
_Z14matrixMultiplyPfS_S_i:
.text._Z14matrixMultiplyPfS_S_i:
[----:B------:R-:W-:Y:S01]  /*0000*/  LDC R1, c[0x0][0x37c] ;  /* 0x0000df00ff017b82 */ /* 0x000fe20000000800 */
[----:B------:R-:W0:Y:S07]  /*0010*/  S2R R0, SR_TID.Y ;  /* 0x0000000000007919 */ /* 0x000e2e0000002200 */
[----:B------:R-:W0:Y:S01]  /*0020*/  S2UR UR4, SR_CTAID.Y ;  /* 0x00000000000479c3 */ /* 0x000e220000002600 */
[----:B------:R-:W1:Y:S01]  /*0030*/  LDCU UR20, c[0x0][0x398] ;  /* 0x00007300ff1477ac */ /* 0x000e620008000800 */
[----:B------:R-:W2:Y:S06]  /*0040*/  S2R R3, SR_TID.X ;  /* 0x0000000000037919 */ /* 0x000eac0000002100 */
[----:B------:R-:W0:Y:S08]  /*0050*/  LDC R13, c[0x0][0x364] ;  /* 0x0000d900ff0d7b82 */ /* 0x000e300000000800 */
[----:B------:R-:W2:Y:S08]  /*0060*/  S2UR UR5, SR_CTAID.X ;  /* 0x00000000000579c3 */ /* 0x000eb00000002500 */
[----:B------:R-:W2:Y:S01]  /*0070*/  LDC R2, c[0x0][0x360] ;  /* 0x0000d800ff027b82 */ /* 0x000ea20000000800 */
[----:B0-----:R-:W-:-:S02]  /*0080*/  IMAD R13, R13, UR4, R0 ;  /* 0x000000040d0d7c24 */ /* 0x001fc4000f8e0200 */
[----:B--2---:R-:W-:-:S05]  /*0090*/  IMAD R0, R2, UR5, R3 ;  /* 0x0000000502007c24 */ /* 0x004fca000f8e0203 */
[----:B------:R-:W-:-:S04]  /*00a0*/  VIMNMX R2, PT, PT, R13, R0, !PT ;  /* 0x000000000d027248 */ /* 0x000fc80007fe0100 */
[----:B-1----:R-:W-:-:S13]  /*00b0*/  ISETP.GE.AND P0, PT, R2, UR20, PT ;  /* 0x0000001402007c0c */ /* 0x002fda000bf06270 */
[----:B------:R-:W-:Y:S05]  /*00c0*/  @P0 EXIT ;  /* 0x000000000000094d */ /* 0x000fea0003800000 */
[----:B------:R-:W-:Y:S01]  /*00d0*/  UISETP.GE.U32.AND UP0, UPT, UR20, 0x8, UPT ;  /* 0x000000081400788c */ /* 0x000fe2000bf06070 */
[----:B------:R-:W-:Y:S02]  /*00e0*/  HFMA2 R12, -RZ, RZ, 0, 0 ;  /* 0x00000000ff0c7431 */ /* 0x000fe400000001ff */
[----:B------:R-:W-:Y:S01]  /*00f0*/  IMAD R13, R13, UR20, RZ ;  /* 0x000000140d0d7c24 */ /* 0x000fe2000f8e02ff */
[----:B------:R-:W-:Y:S01]  /*0100*/  UMOV UR4, URZ ;  /* 0x000000ff00047c82 */ /* 0x000fe20008000000 */
[----:B------:R-:W0:Y:S04]  /*0110*/  LDCU.64 UR18, c[0x0][0x358] ;  /* 0x00006b00ff1277ac */ /* 0x000e280008000a00 */
[----:B------:R-:W-:Y:S05]  /*0120*/  BRA.U !UP0, `(.L_x_1) ;  /* 0x0000000508047547 */ /* 0x000fea000b800000 */
[----:B------:R-:W1:Y:S01]  /*0130*/  LDCU.128 UR24, c[0x0][0x380] ;  /* 0x00007000ff1877ac */ /* 0x000e620008000c00 */
[----:B------:R-:W-:Y:S02]  /*0140*/  MOV R12, RZ ;  /* 0x000000ff000c7202 */ /* 0x000fe40000000f00 */
[----:B------:R-:W-:Y:S01]  /*0150*/  MOV R14, R0 ;  /* 0x00000000000e7202 */ /* 0x000fe20000000f00 */
[----:B------:R-:W-:-:S04]  /*0160*/  ULOP3.LUT UR4, UR20, 0x7ffffff8, URZ, 0xc0, !UPT ;  /* 0x7ffffff814047892 */ /* 0x000fc8000f8ec0ff */
[----:B------:R-:W-:Y:S01]  /*0170*/  UIADD3 UR5, UPT, UPT, -UR4, URZ, URZ ;  /* 0x000000ff04057290 */ /* 0x000fe2000fffe1ff */
[----:B-1----:R-:W-:Y:S01]  /*0180*/  MOV R2, UR24 ;  /* 0x0000001800027c02 */ /* 0x002fe20008000f00 */
[----:B------:R-:W-:Y:S01]  /*0190*/  UIMAD.WIDE UR6, UR20, 0x8, UR26 ;  /* 0x00000008140678a5 */ /* 0x000fe2000f8e021a */
[----:B------:R-:W-:Y:S01]  /*01a0*/  MOV R3, UR25 ;  /* 0x0000001900037c02 */ /* 0x000fe20008000f00 */
[----:B------:R-:W-:Y:S02]  /*01b0*/  UIMAD.WIDE UR8, UR20, 0xc, UR26 ;  /* 0x0000000c140878a5 */ /* 0x000fe4000f8e021a */
[----:B------:R-:W-:Y:S01]  /*01c0*/  UIMAD.WIDE UR10, UR20, 0x10, UR26 ;  /* 0x00000010140a78a5 */ /* 0x000fe2000f8e021a */
[----:B------:R-:W-:Y:S01]  /*01d0*/  IMAD.WIDE.U32 R2, R13, 0x4, R2 ;  /* 0x000000040d027825 */ /* 0x000fe200078e0002 */
[----:B------:R-:W-:Y:S02]  /*01e0*/  UIMAD.WIDE UR12, UR20, 0x14, UR26 ;  /* 0x00000014140c78a5 */ /* 0x000fe4000f8e021a */
[----:B------:R-:W-:Y:S01]  /*01f0*/  UIMAD.WIDE UR14, UR20, 0x18, UR26 ;  /* 0x00000018140e78a5 */ /* 0x000fe2000f8e021a */
[----:B------:R-:W-:Y:S01]  /*0200*/  IADD3 R2, P0, PT, R2, 0x10, RZ ;  /* 0x0000001002027810 */ /* 0x000fe20007f1e0ff */
[----:B------:R-:W-:-:S03]  /*0210*/  UIMAD.WIDE UR16, UR20, 0x1c, UR26 ;  /* 0x0000001c141078a5 */ /* 0x000fc6000f8e021a */
[----:B------:R-:W-:-:S09]  /*0220*/  IADD3.X R3, PT, PT, RZ, R3, RZ, P0, !PT ;  /* 0x00000003ff037210 */ /* 0x000fd200007fe4ff */
.L_x_2:
[----:B------:R-:W-:Y:S01]  /*0230*/  UIMAD.WIDE UR22, UR20, 0x4, UR26 ;  /* 0x00000004141678a5 */ /* 0x000fe2000f8e021a */
[----:B------:R-:W-:Y:S02]  /*0240*/  IMAD.MOV.U32 R23, RZ, RZ, 0x4 ;  /* 0x00000004ff177424 */ /* 0x000fe400078e00ff */
[----:B------:R-:W-:Y:S01]  /*0250*/  HFMA2 R11, -RZ, RZ, 0, 2.384185791015625e-07 ;  /* 0x00000004ff0b7431 */ /* 0x000fe200000001ff */
[----:B------:R-:W-:Y:S01]  /*0260*/  MOV R25, 0x4 ;  /* 0x0000000400197802 */ /* 0x000fe20000000f00 */
[----:B0-----:R-:W2:Y:S01]  /*0270*/  LDG.E R21, desc[UR18][R2.64+-0x10] ;  /* 0xfffff01202157981 */ /* 0x001ea2000c1e1900 */
[C---:B------:R-:W-:Y:S01]  /*0280*/  IMAD.WIDE R22, R14.reuse, R23, UR26 ;  /* 0x0000001a0e167e25 */ /* 0x040fe2000f8e0217 */
[----:B------:R-:W-:Y:S02]  /*0290*/  MOV R8, UR22 ;  /* 0x0000001600087c02 */ /* 0x000fe40008000f00 */
[----:B------:R-:W-:Y:S01]  /*02a0*/  MOV R9, UR23 ;  /* 0x0000001700097c02 */ /* 0x000fe20008000f00 */
[----:B------:R-:W3:Y:S02]  /*02b0*/  LDG.E R19, desc[UR18][R2.64+-0xc] ;  /* 0xfffff41202137981 */ /* 0x000ee4000c1e1900 */
[----:B------:R-:W-:-:S02]  /*02c0*/  IMAD.WIDE R8, R14, 0x4, R8 ;  /* 0x000000040e087825 */ /* 0x000fc400078e0208 */
[----:B------:R-:W2:Y:S01]  /*02d0*/  LDG.E R22, desc[UR18][R22.64] ;  /* 0x0000001216167981 */ /* 0x000ea2000c1e1900 */
[----:B------:R-:W-:Y:S01]  /*02e0*/  MOV R5, 0x4 ;  /* 0x0000000400057802 */ /* 0x000fe20000000f00 */
[C---:B------:R-:W-:Y:S02]  /*02f0*/  IMAD.WIDE R24, R14.reuse, R25, UR6 ;  /* 0x000000060e187e25 */ /* 0x040fe4000f8e0219 */
[----:B------:R0:W3:Y:S02]  /*0300*/  LDG.E R20, desc[UR18][R8.64] ;  /* 0x0000001208147981 */ /* 0x0000e4000c1e1900 */
[----:B------:R-:W-:Y:S02]  /*0310*/  IMAD.WIDE R10, R14, R11, UR8 ;  /* 0x000000080e0a7e25 */ /* 0x000fe4000f8e020b */
[----:B------:R-:W4:Y:S04]  /*0320*/  LDG.E R18, desc[UR18][R24.64] ;  /* 0x0000001218127981 */ /* 0x000f28000c1e1900 */
[----:B------:R-:W4:Y:S01]  /*0330*/  LDG.E R17, desc[UR18][R2.64+-0x8] ;  /* 0xfffff81202117981 */ /* 0x000f22000c1e1900 */
[----:B0-----:R-:W-:-:S02]  /*0340*/  HFMA2 R9, -RZ, RZ, 0, 2.384185791015625e-07 ;  /* 0x00000004ff097431 */ /* 0x001fc400000001ff */
[----:B------:R-:W-:Y:S01]  /*0350*/  IMAD.MOV.U32 R7, RZ, RZ, 0x4 ;  /* 0x00000004ff077424 */ /* 0x000fe200078e00ff */
[----:B------:R0:W5:Y:S01]  /*0360*/  LDG.E R16, desc[UR18][R10.64] ;  /* 0x000000120a107981 */ /* 0x000162000c1e1900 */
[----:B------:R-:W-:-:S03]  /*0370*/  IMAD.WIDE R4, R14, R5, UR10 ;  /* 0x0000000a0e047e25 */ /* 0x000fc6000f8e0205 */
[----:B------:R-:W5:Y:S01]  /*0380*/  LDG.E R15, desc[UR18][R2.64+-0x4] ;  /* 0xfffffc12020f7981 */ /* 0x000f62000c1e1900 */
[C---:B------:R-:W-:Y:S01]  /*0390*/  IMAD.WIDE R6, R14.reuse, R7, UR12 ;  /* 0x0000000c0e067e25 */ /* 0x040fe2000f8e0207 */
[----:B------:R-:W-:Y:S02]  /*03a0*/  MOV R27, 0x4 ;  /* 0x00000004001b7802 */ /* 0x000fe40000000f00 */
[----:B------:R1:W5:Y:S01]  /*03b0*/  LDG.E R4, desc[UR18][R4.64] ;  /* 0x0000001204047981 */ /* 0x000362000c1e1900 */
[----:B------:R-:W-:-:S03]  /*03c0*/  IMAD.WIDE R8, R14, R9, UR14 ;  /* 0x0000000e0e087e25 */ /* 0x000fc6000f8e0209 */
[----:B------:R-:W5:Y:S01]  /*03d0*/  LDG.E R23, desc[UR18][R2.64] ;  /* 0x0000001202177981 */ /* 0x000f62000c1e1900 */
[----:B0-----:R-:W-:-:S03]  /*03e0*/  IMAD.WIDE R10, R14, R27, UR16 ;  /* 0x000000100e0a7e25 */ /* 0x001fc6000f8e021b */
[----:B------:R-:W5:Y:S04]  /*03f0*/  LDG.E R7, desc[UR18][R6.64] ;  /* 0x0000001206077981 */ /* 0x000f68000c1e1900 */
[----:B------:R-:W5:Y:S04]  /*0400*/  LDG.E R24, desc[UR18][R2.64+0x4] ;  /* 0x0000041202187981 */ /* 0x000f68000c1e1900 */
[----:B------:R-:W5:Y:S04]  /*0410*/  LDG.E R8, desc[UR18][R8.64] ;  /* 0x0000001208087981 */ /* 0x000f68000c1e1900 */
[----:B------:R-:W5:Y:S04]  /*0420*/  LDG.E R25, desc[UR18][R2.64+0x8] ;  /* 0x0000081202197981 */ /* 0x000f68000c1e1900 */
[----:B------:R-:W5:Y:S04]  /*0430*/  LDG.E R10, desc[UR18][R10.64] ;  /* 0x000000120a0a7981 */ /* 0x000f68000c1e1900 */
[----:B------:R0:W5:Y:S01]  /*0440*/  LDG.E R27, desc[UR18][R2.64+0xc] ;  /* 0x00000c12021b7981 */ /* 0x000162000c1e1900 */
[----:B------:R-:W-:-:S04]  /*0450*/  UIADD3 UR5, UPT, UPT, UR5, 0x8, URZ ;  /* 0x0000000805057890 */ /* 0x000fc8000fffe0ff */
[----:B------:R-:W-:Y:S01]  /*0460*/  UISETP.NE.AND UP0, UPT, UR5, URZ, UPT ;  /* 0x000000ff0500728c */ /* 0x000fe2000bf05270 */
[----:B-1----:R-:W-:Y:S02]  /*0470*/  MOV R5, UR20 ;  /* 0x0000001400057c02 */ /* 0x002fe40008000f00 */
[----:B0-----:R-:W-:Y:S02]  /*0480*/  IADD3 R2, P0, PT, R2, 0x20, RZ ;  /* 0x0000002002027810 */ /* 0x001fe40007f1e0ff */
[----:B------:R-:W-:Y:S02]  /*0490*/  LEA R14, R5, R14, 0x3 ;  /* 0x0000000e050e7211 */ /* 0x000fe400078e18ff */
[----:B------:R-:W-:Y:S01]  /*04a0*/  IADD3.X R3, PT, PT, RZ, R3, RZ, P0, !PT ;  /* 0x00000003ff037210 */ /* 0x000fe200007fe4ff */
[----:B--2---:R-:W-:-:S04]  /*04b0*/  FFMA R22, R21, R22, R12 ;  /* 0x0000001615167223 */ /* 0x004fc8000000000c */
[----:B---3--:R-:W-:-:S04]  /*04c0*/  FFMA R20, R19, R20, R22 ;  /* 0x0000001413147223 */ /* 0x008fc80000000016 */
[----:B----4-:R-:W-:-:S04]  /*04d0*/  FFMA R18, R17, R18, R20 ;  /* 0x0000001211127223 */ /* 0x010fc80000000014 */
[----:B-----5:R-:W-:-:S04]  /*04e0*/  FFMA R16, R15, R16, R18 ;  /* 0x000000100f107223 */ /* 0x020fc80000000012 */
[----:B------:R-:W-:-:S04]  /*04f0*/  FFMA R23, R23, R4, R16 ;  /* 0x0000000417177223 */ /* 0x000fc80000000010 */
[----:B------:R-:W-:-:S04]  /*0500*/  FFMA R24, R24, R7, R23 ;  /* 0x0000000718187223 */ /* 0x000fc80000000017 */
[----:B------:R-:W-:-:S04]  /*0510*/  FFMA R8, R25, R8, R24 ;  /* 0x0000000819087223 */ /* 0x000fc80000000018 */
[----:B------:R-:W-:Y:S01]  /*0520*/  FFMA R12, R27, R10, R8 ;  /* 0x0000000a1b0c7223 */ /* 0x000fe20000000008 */
[----:B------:R-:W-:Y:S06]  /*0530*/  BRA.U UP0, `(.L_x_2) ;  /* 0xfffffffd003c7547 */ /* 0x000fec000b83ffff */
.L_x_1:
[----:B------:R-:W-:-:S04]  /*0540*/  ULOP3.LUT UR6, UR20, 0x7, URZ, 0xc0, !UPT ;  /* 0x0000000714067892 */ /* 0x000fc8000f8ec0ff */
[----:B------:R-:W-:-:S09]  /*0550*/  UISETP.NE.AND UP0, UPT, UR6, URZ, UPT ;  /* 0x000000ff0600728c */ /* 0x000fd2000bf05270 */
[----:B------:R-:W-:Y:S05]  /*0560*/  BRA.U !UP0, `(.L_x_3) ;  /* 0x0000000508387547 */ /* 0x000fea000b800000 */
[----:B------:R-:W-:Y:S02]  /*0570*/  UISETP.GE.U32.AND UP0, UPT, UR6, 0x4, UPT ;  /* 0x000000040600788c */ /* 0x000fe4000bf06070 */
[----:B------:R-:W-:-:S04]  /*0580*/  ULOP3.LUT UR5, UR20, 0x3, URZ, 0xc0, !UPT ;  /* 0x0000000314057892 */ /* 0x000fc8000f8ec0ff */
[----:B------:R-:W-:-:S03]  /*0590*/  UISETP.NE.AND UP1, UPT, UR5, URZ, UPT ;  /* 0x000000ff0500728c */ /* 0x000fc6000bf25270 */
[----:B------:R-:W-:Y:S08]  /*05a0*/  BRA.U !UP0, `(.L_x_4) ;  /* 0x00000001087c7547 */ /* 0x000ff0000b800000 */
[----:B------:R-:W1:Y:S01]  /*05b0*/  LDC.64 R6, c[0x0][0x388] ;  /* 0x0000e200ff067b82 */ /* 0x000e620000000a00 */
[----:B------:R-:W2:Y:S01]  /*05c0*/  LDCU.64 UR6, c[0x0][0x380] ;  /* 0x00007000ff0677ac */ /* 0x000ea20008000a00 */
[----:B------:R-:W-:Y:S01]  /*05d0*/  IMAD.U32 R9, RZ, RZ, UR4 ;  /* 0x00000004ff097e24 */ /* 0x000fe2000f8e00ff */
[C---:B------:R-:W-:Y:S02]  /*05e0*/  IADD3 R3, PT, PT, R13.reuse, UR4, RZ ;  /* 0x000000040d037c10 */ /* 0x040fe4000fffe0ff */
[----:B------:R-:W-:Y:S01]  /*05f0*/  IADD3 R10, P0, PT, R13, UR4, RZ ;  /* 0x000000040d0a7c10 */ /* 0x000fe2000ff1e0ff */
[----:B------:R-:W-:Y:S01]  /*0600*/  IMAD R9, R9, UR20, R0 ;  /* 0x0000001409097c24 */ /* 0x000fe2000f8e0200 */
[----:B------:R-:W-:Y:S01]  /*0610*/  MOV R11, UR20 ;  /* 0x00000014000b7c02 */ /* 0x000fe20008000f00 */
[----:B------:R-:W3:Y:S01]  /*0620*/  LDC.64 R4, c[0x0][0x380] ;  /* 0x0000e000ff047b82 */ /* 0x000ee20000000a00 */
[----:B------:R-:W-:Y:S01]  /*0630*/  MOV R15, UR20 ;  /* 0x00000014000f7c02 */ /* 0x000fe20008000f00 */
[----:B-1----:R-:W-:Y:S01]  /*0640*/  IMAD.WIDE R6, R9, 0x4, R6 ;  /* 0x0000000409067825 */ /* 0x002fe200078e0206 */
[----:B------:R-:W-:-:S05]  /*0650*/  MOV R9, UR20 ;  /* 0x0000001400097c02 */ /* 0x000fca0008000f00 */
[----:B------:R-:W-:Y:S02]  /*0660*/  IMAD.WIDE R8, R9, 0x4, R6 ;  /* 0x0000000409087825 */ /* 0x000fe400078e0206 */
[----:B0-----:R-:W4:Y:S02]  /*0670*/  LDG.E R6, desc[UR18][R6.64] ;  /* 0x0000001206067981 */ /* 0x001f24000c1e1900 */
[----:B---3--:R-:W-:Y:S01]  /*0680*/  IMAD.WIDE.U32 R4, R3, 0x4, R4 ;  /* 0x0000000403047825 */ /* 0x008fe200078e0004 */
[----:B------:R-:W-:Y:S01]  /*0690*/  IADD3.X R3, PT, PT, RZ, RZ, RZ, P0, !PT ;  /* 0x000000ffff037210 */ /* 0x000fe200007fe4ff */
[----:B------:R-:W3:Y:S01]  /*06a0*/  LDG.E R17, desc[UR18][R8.64] ;  /* 0x0000001208117981 */ /* 0x000ee2000c1e1900 */
[----:B--2---:R-:W-:-:S03]  /*06b0*/  LEA R2, P0, R10, UR6, 0x2 ;  /* 0x000000060a027c11 */ /* 0x004fc6000f8010ff */
[----:B------:R-:W4:Y:S01]  /*06c0*/  LDG.E R5, desc[UR18][R4.64] ;  /* 0x0000001204057981 */ /* 0x000f22000c1e1900 */
[----:B------:R-:W-:Y:S01]  /*06d0*/  LEA.HI.X R3, R10, UR7, R3, 0x2, P0 ;  /* 0x000000070a037c11 */ /* 0x000fe200080f1403 */
[----:B------:R-:W-:-:S04]  /*06e0*/  IMAD.WIDE R10, R11, 0x4, R8 ;  /* 0x000000040b0a7825 */ /* 0x000fc800078e0208 */
[----:B------:R-:W3:Y:S01]  /*06f0*/  LDG.E R16, desc[UR18][R2.64+0x4] ;  /* 0x0000041202107981 */ /* 0x000ee2000c1e1900 */
[----:B------:R-:W-:-:S03]  /*0700*/  IMAD.WIDE R14, R15, 0x4, R10 ;  /* 0x000000040f0e7825 */ /* 0x000fc600078e020a */
[----:B------:R-:W2:Y:S04]  /*0710*/  LDG.E R19, desc[UR18][R10.64] ;  /* 0x000000120a137981 */ /* 0x000ea8000c1e1900 */
[----:B------:R-:W2:Y:S04]  /*0720*/  LDG.E R18, desc[UR18][R2.64+0x8] ;  /* 0x0000081202127981 */ /* 0x000ea8000c1e1900 */
[----:B------:R-:W5:Y:S04]  /*0730*/  LDG.E R20, desc[UR18][R2.64+0xc] ;  /* 0x00000c1202147981 */ /* 0x000f68000c1e1900 */
[----:B------:R-:W5:Y:S01]  /*0740*/  LDG.E R14, desc[UR18][R14.64] ;  /* 0x000000120e0e7981 */ /* 0x000f62000c1e1900 */
[----:B------:R-:W-:Y:S01]  /*0750*/  UIADD3 UR4, UPT, UPT, UR4, 0x4, URZ ;  /* 0x0000000404047890 */ /* 0x000fe2000fffe0ff */
[----:B----4-:R-:W-:-:S04]  /*0760*/  FFMA R5, R5, R6, R12 ;  /* 0x0000000605057223 */ /* 0x010fc8000000000c */
[----:B---3--:R-:W-:-:S04]  /*0770*/  FFMA R5, R16, R17, R5 ;  /* 0x0000001110057223 */ /* 0x008fc80000000005 */
[----:B--2---:R-:W-:-:S04]  /*0780*/  FFMA R5, R18, R19, R5 ;  /* 0x0000001312057223 */ /* 0x004fc80000000005 */
[----:B-----5:R-:W-:-:S07]  /*0790*/  FFMA R12, R20, R14, R5 ;  /* 0x0000000e140c7223 */ /* 0x020fce0000000005 */
.L_x_4:
[----:B------:R-:W-:Y:S05]  /*07a0*/  BRA.U !UP1, `(.L_x_3) ;  /* 0x0000000109a87547 */ /* 0x000fea000b800000 */
[----:B------:R-:W-:Y:S01]  /*07b0*/  UISETP.NE.AND UP0, UPT, UR5, 0x1, UPT ;  /* 0x000000010500788c */ /* 0x000fe2000bf05270 */
[----:B------:R-:W-:Y:S01]  /*07c0*/  MOV R7, UR4 ;  /* 0x0000000400077c02 */ /* 0x000fe20008000f00 */
[----:B------:R-:W-:Y:S02]  /*07d0*/  ULOP3.LUT UR5, UR20, 0x1, URZ, 0xc0, !UPT ;  /* 0x0000000114057892 */ /* 0x000fe4000f8ec0ff */
[----:B------:R-:W-:Y:S02]  /*07e0*/  MOV R15, UR20 ;  /* 0x00000014000f7c02 */ /* 0x000fe40008000f00 */
[----:B------:R-:W-:Y:S01]  /*07f0*/  UISETP.NE.U32.AND UP1, UPT, UR5, 0x1, UPT ;  /* 0x000000010500788c */ /* 0x000fe2000bf25070 */
[----:B------:R-:W-:-:S04]  /*0800*/  PLOP3.LUT P1, PT, PT, PT, UP0, 0x80, 0x8 ;  /* 0x000000000008781c */ /* 0x000fc80003f2f008 */
[----:B------:R-:W1:Y:S01]  /*0810*/  @UP0 LDCU.128 UR8, c[0x0][0x380] ;  /* 0x00007000ff0807ac */ /* 0x000e620008000c00 */
[----:B------:R-:W-:Y:S01]  /*0820*/  PLOP3.LUT P0, PT, PT, PT, UP1, 0x80, 0x8 ;  /* 0x000000000008781c */ /* 0x000fe20003f0f018 */
[----:B------:R-:W2:Y:S04]  /*0830*/  @UP0 LDCU.64 UR6, c[0x0][0x380] ;  /* 0x00007000ff0607ac */ /* 0x000ea80008000a00 */
[----:B------:R-:W3:Y:S03]  /*0840*/  @!UP1 LDCU.128 UR12, c[0x0][0x380] ;  /* 0x00007000ff0c97ac */ /* 0x000ee60008000c00 */
[C---:B------:R-:W-:Y:S02]  /*0850*/  @P1 IADD3 R3, PT, PT, R13.reuse, UR4, RZ ;  /* 0x000000040d031c10 */ /* 0x040fe4000fffe0ff */
[----:B------:R-:W-:Y:S01]  /*0860*/  @P1 IADD3 R6, P2, PT, R13, UR4, RZ ;  /* 0x000000040d061c10 */ /* 0x000fe2000ff5e0ff */
[----:B------:R-:W-:Y:S01]  /*0870*/  @UP0 UIADD3 UR4, UPT, UPT, UR4, 0x2, URZ ;  /* 0x0000000204040890 */ /* 0x000fe2000fffe0ff */
[----:B-1----:R-:W-:Y:S01]  /*0880*/  MOV R11, UR9 ;  /* 0x00000009000b7c02 */ /* 0x002fe20008000f00 */
[----:B------:R-:W-:Y:S01]  /*0890*/  IMAD.U32 R10, RZ, RZ, UR8 ;  /* 0x00000008ff0a7e24 */ /* 0x000fe2000f8e00ff */
[----:B------:R-:W-:-:S02]  /*08a0*/  MOV R4, UR10 ;  /* 0x0000000a00047c02 */ /* 0x000fc40008000f00 */
[----:B------:R-:W-:Y:S01]  /*08b0*/  MOV R5, UR11 ;  /* 0x0000000b00057c02 */ /* 0x000fe20008000f00 */
[----:B------:R-:W-:-:S04]  /*08c0*/  @P1 IMAD.WIDE.U32 R10, R3, 0x4, R10 ;  /* 0x00000004030a1825 */ /* 0x000fc800078e000a */
[----:B------:R-:W-:Y:S01]  /*08d0*/  @P1 IMAD R3, R7, UR20, R0 ;  /* 0x0000001407031c24 */ /* 0x000fe2000f8e0200 */
[----:B------:R-:W-:Y:S01]  /*08e0*/  @P1 IADD3.X R7, PT, PT, RZ, RZ, RZ, P2, !PT ;  /* 0x000000ffff071210 */ /* 0x000fe200017fe4ff */
[----:B------:R-:W-:Y:S01]  /*08f0*/  IMAD.U32 R19, RZ, RZ, UR4 ;  /* 0x00000004ff137e24 */ /* 0x000fe2000f8e00ff */
[C---:B--2---:R-:W-:Y:S01]  /*0900*/  @P1 LEA R2, P2, R6.reuse, UR6, 0x2 ;  /* 0x0000000606021c11 */ /* 0x044fe2000f8410ff */
[----:B------:R-:W-:Y:S01]  /*0910*/  @P1 IMAD.WIDE R4, R3, 0x4, R4 ;  /* 0x0000000403041825 */ /* 0x000fe200078e0204 */
[----:B------:R-:W-:Y:S01]  /*0920*/  @!P0 IADD3 R17, PT, PT, R13, UR4, RZ ;  /* 0x000000040d118c10 */ /* 0x000fe2000fffe0ff */
[----:B0-----:R-:W2:Y:S01]  /*0930*/  @P1 LDG.E R11, desc[UR18][R10.64] ;  /* 0x000000120a0b1981 */ /* 0x001ea2000c1e1900 */
[----:B------:R-:W-:Y:S01]  /*0940*/  @P1 LEA.HI.X R3, R6, UR7, R7, 0x2, P2 ;  /* 0x0000000706031c11 */ /* 0x000fe200090f1407 */
[----:B------:R-:W-:Y:S01]  /*0950*/  @!P0 IMAD R19, R19, UR20, R0 ;  /* 0x0000001413138c24 */ /* 0x000fe2000f8e0200 */
[----:B---3--:R-:W-:Y:S01]  /*0960*/  MOV R6, UR12 ;  /* 0x0000000c00067c02 */ /* 0x008fe20008000f00 */
[----:B------:R-:W-:Y:S01]  /*0970*/  @P1 IMAD.WIDE R14, R15, 0x4, R4 ;  /* 0x000000040f0e1825 */ /* 0x000fe200078e0204 */
[----:B------:R-:W-:Y:S01]  /*0980*/  MOV R7, UR13 ;  /* 0x0000000d00077c02 */ /* 0x000fe20008000f00 */
[----:B------:R-:W2:Y:S01]  /*0990*/  @P1 LDG.E R4, desc[UR18][R4.64] ;  /* 0x0000001204041981 */ /* 0x000ea2000c1e1900 */
[----:B------:R-:W-:-:S02]  /*09a0*/  MOV R8, UR14 ;  /* 0x0000000e00087c02 */ /* 0x000fc40008000f00 */
[----:B------:R-:W-:Y:S01]  /*09b0*/  MOV R9, UR15 ;  /* 0x0000000f00097c02 */ /* 0x000fe20008000f00 */
[----:B------:R-:W-:Y:S01]  /*09c0*/  @!P0 IMAD.WIDE.U32 R6, R17, 0x4, R6 ;  /* 0x0000000411068825 */ /* 0x000fe200078e0006 */
[----:B------:R-:W3:Y:S03]  /*09d0*/  @P1 LDG.E R14, desc[UR18][R14.64] ;  /* 0x000000120e0e1981 */ /* 0x000ee6000c1e1900 */
[----:B------:R-:W-:Y:S01]  /*09e0*/  @!P0 IMAD.WIDE R8, R19, 0x4, R8 ;  /* 0x0000000413088825 */ /* 0x000fe200078e0208 */
[----:B------:R-:W3:Y:S04]  /*09f0*/  @P1 LDG.E R2, desc[UR18][R2.64+0x4] ;  /* 0x0000041202021981 */ /* 0x000ee8000c1e1900 */
[----:B------:R-:W4:Y:S04]  /*0a00*/  @!P0 LDG.E R7, desc[UR18][R6.64] ;  /* 0x0000001206078981 */ /* 0x000f28000c1e1900 */
[----:B------:R-:W4:Y:S01]  /*0a10*/  @!P0 LDG.E R8, desc[UR18][R8.64] ;  /* 0x0000001208088981 */ /* 0x000f22000c1e1900 */
[----:B--2---:R-:W-:-:S04]  /*0a20*/  @P1 FFMA R11, R11, R4, R12 ;  /* 0x000000040b0b1223 */ /* 0x004fc8000000000c */
[----:B---3--:R-:W-:-:S04]  /*0a30*/  @P1 FFMA R12, R2, R14, R11 ;  /* 0x0000000e020c1223 */ /* 0x008fc8000000000b */
[----:B----4-:R-:W-:-:S07]  /*0a40*/  @!P0 FFMA R12, R7, R8, R12 ;  /* 0x00000008070c8223 */ /* 0x010fce000000000c */
.L_x_3:
[----:B------:R-:W1:Y:S01]  /*0a50*/  LDC.64 R2, c[0x0][0x390] ;  /* 0x0000e400ff027b82 */ /* 0x000e620000000a00 */
[----:B------:R-:W-:-:S05]  /*0a60*/  IADD3 R13, PT, PT, R0, R13, RZ ;  /* 0x0000000d000d7210 */ /* 0x000fca0007ffe0ff */
[----:B-1----:R-:W-:-:S05]  /*0a70*/  IMAD.WIDE R2, R13, 0x4, R2 ;  /* 0x000000040d027825 */ /* 0x002fca00078e0202 */
[----:B0-----:R-:W-:Y:S01]  /*0a80*/  STG.E desc[UR18][R2.64], R12 ;  /* 0x0000000c02007986 */ /* 0x001fe2000c101912 */
[----:B------:R-:W-:Y:S05]  /*0a90*/  EXIT ;  /* 0x000000000000794d */ /* 0x000fea0003800000 */
.L_x_5:
        /* <DEDUP_REMOVED lines=14> */
.L_x_7:


//--------------------- .nv.shared.reserved.0     --------------------------
	.section	.nv.shared.reserved.0,"aw",@nobits
	.weak		__nv_reservedSMEM_offset_0_alias
	.size		__nv_reservedSMEM_offset_0_alias, 0, 64
	.other		__nv_reservedSMEM_offset_0_alias,@"STO_CUDA_RESERVED_SHARED STV_DEFAULT"
__nv_reservedSMEM_offset_0_alias:
	.zero		0
	.zero		64


//--------------------- .nv.constant0._Z19elementwiseAdditionPfS_S_i --------------------------
	.section	.nv.constant0._Z19elementwiseAdditionPfS_S_i,"a",@progbits
	.sectionflags	@""
	.align	4
.nv.constant0._Z19elementwiseAdditionPfS_S_i:
	.zero		924


//--------------------- .nv.constant0._Z14matrixMultiplyPfS_S_i --------------------------
	.section	.nv.constant0._Z14matrixMultiplyPfS_S_i,"a",@progbits
	.sectionflags	@""
	.align	4
.nv.constant0._Z14matrixMultiplyPfS_S_i:
	.zero		924


//--------------------- SYMBOLS --------------------------

	.type		.nv.reservedSmem.offset0,@object
	.size		.nv.reservedSmem.offset0,0x4
